	.headerflags	@"EF_CUDA_TEXMODE_UNIFIED EF_CUDA_64BIT_ADDRESS EF_CUDA_ACCELERATORS EF_CUDA_SM90 EF_CUDA_VIRTUAL_SM(EF_CUDA_SM90)"
	.elftype	@"ET_EXEC"


//--------------------- .nv.info                  --------------------------
	.section	.nv.info,"",@"SHT_CUDA_INFO"
	.align	4


	//----- nvinfo : EIATTR_REGCOUNT
	.align		4
        /*0000*/ 	.byte	0x04, 0x2f
        /*0002*/ 	.short	(.L_3 - .L_2)
	.align		4
.L_2:
        /*0004*/ 	.word	index@(triton_poi_fused__native_batch_norm_legit_no_training_add_relu_13)
        /*0008*/ 	.word	0x00000014


	//----- nvinfo : EIATTR_MIN_STACK_SIZE
	.align		4
.L_3:
        /*000c*/ 	.byte	0x04, 0x12
        /*000e*/ 	.short	(.L_5 - .L_4)
	.align		4
.L_4:
        /*0010*/ 	.word	index@(triton_poi_fused__native_batch_norm_legit_no_training_add_relu_13)
        /*0014*/ 	.word	0x00000000


	//----- nvinfo : EIATTR_FRAME_SIZE
	.align		4
.L_5:
        /*0018*/ 	.byte	0x04, 0x11
        /*001a*/ 	.short	(.L_7 - .L_6)
	.align		4
.L_6:
        /*001c*/ 	.word	index@(triton_poi_fused__native_batch_norm_legit_no_training_add_relu_13)
        /*0020*/ 	.word	0x00000000


	//----- nvinfo : EIATTR_MIN_STACK_SIZE
	.align		4
.L_7:
        /*0024*/ 	.byte	0x04, 0x12
        /*0026*/ 	.short	(.L_9 - .L_8)
	.align		4
.L_8:
        /*0028*/ 	.word	index@(triton_poi_fused__native_batch_norm_legit_no_training_add_relu_13)
        /*002c*/ 	.word	0x00000000
.L_9:


//--------------------- .nv.info.triton_poi_fused__native_batch_norm_legit_no_training_add_relu_13 --------------------------
	.section	.nv.info.triton_poi_fused__native_batch_norm_legit_no_training_add_relu_13,"",@"SHT_CUDA_INFO"
	.sectionflags	@""
	.align	4


	//----- nvinfo : EIATTR_CUDA_API_VERSION
	.align		4
        /*0000*/ 	.byte	0x04, 0x37
        /*0002*/ 	.short	(.L_11 - .L_10)
.L_10:
        /*0004*/ 	.word	0x0000007c


	//----- nvinfo : EIATTR_KPARAM_INFO
	.align		4
.L_11:
        /*0008*/ 	.byte	0x04, 0x17
        /*000a*/ 	.short	(.L_13 - .L_12)
.L_12:
        /*000c*/ 	.word	0x00000000
        /*0010*/ 	.short	0x0007
        /*0012*/ 	.short	0x0038
        /*0014*/ 	.byte	0x00, 0xf0, 0x11, 0x00


	//----- nvinfo : EIATTR_KPARAM_INFO
	.align		4
.L_13:
        /*0018*/ 	.byte	0x04, 0x17
        /*001a*/ 	.short	(.L_15 - .L_14)
.L_14:
        /*001c*/ 	.word	0x00000000
        /*0020*/ 	.short	0x0006
        /*0022*/ 	.short	0x0030
        /*0024*/ 	.byte	0x00, 0xf4, 0x21, 0x00


	//----- nvinfo : EIATTR_KPARAM_INFO
	.align		4
.L_15:
        /*0028*/ 	.byte	0x04, 0x17
        /*002a*/ 	.short	(.L_17 - .L_16)
.L_16:
        /*002c*/ 	.word	0x00000000
        /*0030*/ 	.short	0x0005
        /*0032*/ 	.short	0x0028
        /*0034*/ 	.byte	0x00, 0xf4, 0x21, 0x00


	//----- nvinfo : EIATTR_KPARAM_INFO
	.align		4
.L_17:
        /*0038*/ 	.byte	0x04, 0x17
        /*003a*/ 	.short	(.L_19 - .L_18)
.L_18:
        /*003c*/ 	.word	0x00000000
        /*0040*/ 	.short	0x0004
        /*0042*/ 	.short	0x0020
        /*0044*/ 	.byte	0x00, 0xf4, 0x21, 0x00


	//----- nvinfo : EIATTR_KPARAM_INFO
	.align		4
.L_19:
        /*0048*/ 	.byte	0x04, 0x17
        /*004a*/ 	.short	(.L_21 - .L_20)
.L_20:
        /*004c*/ 	.word	0x00000000
        /*0050*/ 	.short	0x0003
        /*0052*/ 	.short	0x0018
        /*0054*/ 	.byte	0x00, 0xf4, 0x21, 0x00


	//----- nvinfo : EIATTR_KPARAM_INFO
	.align		4
.L_21:
        /*0058*/ 	.byte	0x04, 0x17
        /*005a*/ 	.short	(.L_23 - .L_22)
.L_22:
        /*005c*/ 	.word	0x00000000
        /*0060*/ 	.short	0x0002
        /*0062*/ 	.short	0x0010
        /*0064*/ 	.byte	0x00, 0xf4, 0x21, 0x00


	//----- nvinfo : EIATTR_KPARAM_INFO
	.align		4
.L_23:
        /*0068*/ 	.byte	0x04, 0x17
        /*006a*/ 	.short	(.L_25 - .L_24)
.L_24:
        /*006c*/ 	.word	0x00000000
        /*0070*/ 	.short	0x0001
        /*0072*/ 	.short	0x0008
        /*0074*/ 	.byte	0x00, 0xf4, 0x21, 0x00


	//----- nvinfo : EIATTR_KPARAM_INFO
	.align		4
.L_25:
        /*0078*/ 	.byte	0x04, 0x17
        /*007a*/ 	.short	(.L_27 - .L_26)
.L_26:
        /*007c*/ 	.word	0x00000000
        /*0080*/ 	.short	0x0000
        /*0082*/ 	.short	0x0000
        /*0084*/ 	.byte	0x00, 0xf4, 0x21, 0x00


	//----- nvinfo : EIATTR_SPARSE_MMA_MASK
	.align		4
.L_27:
        /*0088*/ 	.byte	0x03, 0x50
        /*008a*/ 	.short	0x0000


	//----- nvinfo : EIATTR_MAXREG_COUNT
	.align		4
        /*008c*/ 	.byte	0x03, 0x1b
        /*008e*/ 	.short	0x00ff


	//----- nvinfo : EIATTR_EXIT_INSTR_OFFSETS
	.align		4
        /*0090*/ 	.byte	0x04, 0x1c
        /*0092*/ 	.short	(.L_29 - .L_28)


	//   ....[0]....
.L_28:
        /*0094*/ 	.word	0x00000420


	//----- nvinfo : EIATTR_REQNTID
	.align		4
.L_29:
        /*0098*/ 	.byte	0x04, 0x10
        /*009a*/ 	.short	(.L_31 - .L_30)
.L_30:
        /*009c*/ 	.word	0x00000080
        /*00a0*/ 	.word	0x00000001
        /*00a4*/ 	.word	0x00000001


	//----- nvinfo : EIATTR_CBANK_PARAM_SIZE
	.align		4
.L_31:
        /*00a8*/ 	.byte	0x03, 0x19
        /*00aa*/ 	.short	0x003c


	//----- nvinfo : EIATTR_PARAM_CBANK
	.align		4
        /*00ac*/ 	.byte	0x04, 0x0a
        /*00ae*/ 	.short	(.L_33 - .L_32)
	.align		4
.L_32:
        /*00b0*/ 	.word	index@(.nv.constant0.triton_poi_fused__native_batch_norm_legit_no_training_add_relu_13)
        /*00b4*/ 	.short	0x0210
        /*00b6*/ 	.short	0x003c


	//----- nvinfo : EIATTR_SW_WAR
	.align		4
.L_33:
        /*00b8*/ 	.byte	0x04, 0x36
        /*00ba*/ 	.short	(.L_35 - .L_34)
.L_34:
        /*00bc*/ 	.word	0x00000008
.L_35:


//--------------------- .nv.callgraph             --------------------------
	.section	.nv.callgraph,"",@"SHT_CUDA_CALLGRAPH"
	.align	4
	.sectionentsize	8
	.align		4
        /*0000*/ 	.word	0x00000000
	.align		4
        /*0004*/ 	.word	0xffffffff
	.align		4
        /*0008*/ 	.word	0x00000000
	.align		4
        /*000c*/ 	.word	0xfffffffe
	.align		4
        /*0010*/ 	.word	0x00000000
	.align		4
        /*0014*/ 	.word	0xfffffffd
	.align		4
        /*0018*/ 	.word	0x00000000
	.align		4
        /*001c*/ 	.word	0xfffffffc


//--------------------- .nv.constant4             --------------------------
	.section	.nv.constant4,"a",@progbits
	.align	8
	.align		8
.nv.constant4:
        /*0000*/ 	.dword	_$_str
	.align		8
        /*0008*/ 	.dword	_$_str_$_2


//--------------------- .text.triton_poi_fused__native_batch_norm_legit_no_training_add_relu_13 --------------------------
	.section	.text.triton_poi_fused__native_batch_norm_legit_no_training_add_relu_13,"ax",@progbits
	.align	128
        .global         triton_poi_fused__native_batch_norm_legit_no_training_add_relu_13
        .type           triton_poi_fused__native_batch_norm_legit_no_training_add_relu_13,@function
        .size           triton_poi_fused__native_batch_norm_legit_no_training_add_relu_13,(.L_x_1 - triton_poi_fused__native_batch_norm_legit_no_training_add_relu_13)
        .other          triton_poi_fused__native_batch_norm_legit_no_training_add_relu_13,@"STO_CUDA_ENTRY STV_DEFAULT"
triton_poi_fused__native_batch_norm_legit_no_training_add_relu_13:
.text.triton_poi_fused__native_batch_norm_legit_no_training_add_relu_13:
[----:B------:R-:W-:Y:S01]  /*0000*/  LDC R1, c[0x0][0x28] ;  /* 0x00000a00ff017b82 */ /* 0x000fe20000000800 */
[----:B------:R-:W1:Y:S07]  /*0010*/  S2R R0, SR_TID.X ;  /* 0x0000000000007919 */ /* 0x000e6e0000002100 */
[----:B------:R-:W2:Y:S01]  /*0020*/  LDC.64 R2, c[0x0][0x220] ;  /* 0x00008800ff027b82 */ /* 0x000ea20000000a00 */
[----:B------:R-:W-:Y:S01]  /*0030*/  ULDC.64 UR4, c[0x0][0x208] ;  /* 0x0000820000047ab9 */ /* 0x000fe20000000a00 */
[----:B------:R-:W3:Y:S06]  /*0040*/  S2R R7, SR_CTAID.X ;  /* 0x0000000000077919 */ /* 0x000eec0000002500 */
[----:B------:R-:W4:Y:S08]  /*0050*/  LDC.64 R8, c[0x0][0x228] ;  /* 0x00008a00ff087b82 */ /* 0x000f300000000a00 */
[----:B------:R-:W5:Y:S08]  /*0060*/  LDC.64 R10, c[0x0][0x230] ;  /* 0x00008c00ff0a7b82 */ /* 0x000f700000000a00 */
[----:B------:R-:W4:Y:S01]  /*0070*/  LDC.64 R12, c[0x0][0x238] ;  /* 0x00008e00ff0c7b82 */ /* 0x000f220000000a00 */
[----:B-1----:R-:W-:-:S02]  /*0080*/  SHF.L.U32 R0, R0, 0x1, RZ ;  /* 0x0000000100007819 */ /* 0x002fc400000006ff */
[----:B---3--:R-:W-:Y:S02]  /*0090*/  SHF.R.S32.HI R5, RZ, 0x17, R7 ;  /* 0x00000017ff057819 */ /* 0x008fe40000011407 */
[----:B------:R-:W-:Y:S02]  /*00a0*/  LOP3.LUT R0, R0, 0xfe, RZ, 0xc0, !PT ;  /* 0x000000fe00007812 */ /* 0x000fe400078ec0ff */
[----:B------:R-:W-:Y:S02]  /*00b0*/  SGXT R5, R5, 0x1 ;  /* 0x000000010505781a */ /* 0x000fe40000000200 */
[----:B------:R-:W-:Y:S02]  /*00c0*/  LEA R0, R7, R0, 0x8 ;  /* 0x0000000007007211 */ /* 0x000fe400078e40ff */
[----:B------:R-:W1:Y:S02]  /*00d0*/  LDC.64 R6, c[0x0][0x218] ;  /* 0x00008600ff067b82 */ /* 0x000e640000000a00 */
[----:B------:R-:W-:-:S04]  /*00e0*/  LEA.HI R5, R5, R0, RZ, 0x7 ;  /* 0x0000000005057211 */ /* 0x000fc800078f38ff */
[----:B------:R-:W-:-:S04]  /*00f0*/  LOP3.LUT R5, R5, 0xffffff80, RZ, 0xc0, !PT ;  /* 0xffffff8005057812 */ /* 0x000fc800078ec0ff */
[----:B------:R-:W-:Y:S02]  /*0100*/  IADD3 R15, R0, -R5, RZ ;  /* 0x80000005000f7210 */ /* 0x000fe40007ffe0ff */
[----:B------:R-:W3:Y:S03]  /*0110*/  LDC.64 R4, c[0x0][0x210] ;  /* 0x00008400ff047b82 */ /* 0x000ee60000000a00 */
[----:B--2---:R-:W-:-:S06]  /*0120*/  IMAD.WIDE R2, R15, 0x4, R2 ;  /* 0x000000040f027825 */ /* 0x004fcc00078e0202 */
[----:B------:R-:W2:Y:S01]  /*0130*/  LDG.E.EL.64 R2, desc[UR4][R2.64] ;  /* 0x0000000402027981 */ /* 0x000ea2000c2e1b00 */
[----:B-1----:R-:W-:-:S04]  /*0140*/  IMAD.WIDE R6, R15, 0x4, R6 ;  /* 0x000000040f067825 */ /* 0x002fc800078e0206 */
[C---:B----4-:R-:W-:Y:S02]  /*0150*/  IMAD.WIDE R8, R15.reuse, 0x4, R8 ;  /* 0x000000040f087825 */ /* 0x050fe400078e0208 */
[----:B------:R-:W4:Y:S02]  /*0160*/  LDG.E.EL.64 R6, desc[UR4][R6.64] ;  /* 0x0000000406067981 */ /* 0x000f24000c2e1b00 */
[----:B-----5:R-:W-:Y:S02]  /*0170*/  IMAD.WIDE R10, R15, 0x4, R10 ;  /* 0x000000040f0a7825 */ /* 0x020fe400078e020a */
[----:B------:R-:W5:Y:S02]  /*0180*/  LDG.E.EL.64 R8, desc[UR4][R8.64] ;  /* 0x0000000408087981 */ /* 0x000f64000c2e1b00 */
[C---:B---3--:R-:W-:Y:S02]  /*0190*/  IMAD.WIDE R4, R0.reuse, 0x4, R4 ;  /* 0x0000000400047825 */ /* 0x048fe400078e0204 */
[----:B------:R-:W5:Y:S04]  /*01a0*/  LDG.E.EL.64 R10, desc[UR4][R10.64] ;  /* 0x000000040a0a7981 */ /* 0x000f68000c2e1b00 */
[----:B------:R-:W4:Y:S01]  /*01b0*/  LDG.E.64 R4, desc[UR4][R4.64] ;  /* 0x0000000404047981 */ /* 0x000f22000c1e1b00 */
[----:B0-----:R-:W-:-:S06]  /*01c0*/  IMAD.WIDE R12, R0, 0x4, R12 ;  /* 0x00000004000c7825 */ /* 0x001fcc00078e020c */
[----:B------:R-:W3:Y:S01]  /*01d0*/  LDG.E.64 R12, desc[UR4][R12.64] ;  /* 0x000000040c0c7981 */ /* 0x000ee2000c1e1b00 */
[----:B------:R-:W-:Y:S01]  /*01e0*/  HFMA2.MMA R16, -RZ, RZ, 1.625, 0 ;  /* 0x3e800000ff107435 */ /* 0x000fe200000001ff */
[----:B--2---:R-:W-:Y:S01]  /*01f0*/  FADD R2, R2, 9.9999997473787516356e-06 ;  /* 0x3727c5ac02027421 */ /* 0x004fe20000000000 */
[----:B------:R-:W-:-:S03]  /*0200*/  FADD R3, R3, 9.9999997473787516356e-06 ;  /* 0x3727c5ac03037421 */ /* 0x000fc60000000000 */
[----:B------:R-:W0:Y:S08]  /*0210*/  MUFU.SQRT R14, R2 ;  /* 0x00000002000e7308 */ /* 0x000e300000002000 */
[----:B------:R1:W2:Y:S01]  /*0220*/  MUFU.SQRT R15, R3 ;  /* 0x00000003000f7308 */ /* 0x0002a20000002000 */
[C---:B0-----:R-:W-:Y:S02]  /*0230*/  FSETP.GT.AND P0, PT, R14.reuse, 8.50705917302346158658e+37, PT ;  /* 0x7e8000000e00780b */ /* 0x041fe40003f04000 */
[----:B------:R-:W-:Y:S01]  /*0240*/  FSETP.GEU.AND P2, PT, R14, 1.175494350822287508e-38, PT ;  /* 0x008000000e00780b */ /* 0x000fe20003f4e000 */
[----:B-1----:R-:W0:Y:S01]  /*0250*/  LDC.64 R2, c[0x0][0x240] ;  /* 0x00009000ff027b82 */ /* 0x002e220000000a00 */
[----:B--2---:R-:W-:-:S02]  /*0260*/  FSETP.GT.AND P1, PT, R15, 8.50705917302346158658e+37, PT ;  /* 0x7e8000000f00780b */ /* 0x004fc40003f24000 */
[----:B------:R-:W-:-:S07]  /*0270*/  FSETP.GEU.AND P3, PT, R15, 1.175494350822287508e-38, PT ;  /* 0x008000000f00780b */ /* 0x000fce0003f6e000 */
[----:B------:R-:W-:-:S04]  /*0280*/  @P0 FMUL R14, R14, 0.25 ;  /* 0x3e8000000e0e0820 */ /* 0x000fc80000400000 */
[----:B------:R-:W-:Y:S01]  /*0290*/  @!P2 FMUL R14, R14, 16777216 ;  /* 0x4b8000000e0ea820 */ /* 0x000fe20000400000 */
[----:B------:R-:W-:-:S04]  /*02a0*/  @P1 FMUL R15, R15, 0.25 ;  /* 0x3e8000000f0f1820 */ /* 0x000fc80000400000 */
[----:B------:R-:W-:Y:S01]  /*02b0*/  @!P3 FMUL R15, R15, 16777216 ;  /* 0x4b8000000f0fb820 */ /* 0x000fe20000400000 */
[----:B------:R-:W1:Y:S01]  /*02c0*/  MUFU.RCP R14, R14 ;  /* 0x0000000e000e7308 */ /* 0x000e620000001000 */
[----:B------:R-:W-:-:S07]  /*02d0*/  FSEL R17, R16, 1, P0 ;  /* 0x3f80000010117808 */ /* 0x000fce0000000000 */
[----:B------:R-:W2:Y:S01]  /*02e0*/  MUFU.RCP R15, R15 ;  /* 0x0000000f000f7308 */ /* 0x000ea20000001000 */
[----:B------:R-:W-:Y:S01]  /*02f0*/  FSEL R16, R16, 1, P1 ;  /* 0x3f80000010107808 */ /* 0x000fe20000800000 */
[----:B------:R-:W-:Y:S01]  /*0300*/  @!P2 FMUL R17, R17, 16777216 ;  /* 0x4b8000001111a820 */ /* 0x000fe20000400000 */
[----:B----4-:R-:W-:-:S03]  /*0310*/  FADD R4, R4, -R6 ;  /* 0x8000000604047221 */ /* 0x010fc60000000000 */
[----:B------:R-:W-:Y:S01]  /*0320*/  @!P3 FMUL R16, R16, 16777216 ;  /* 0x4b8000001010b820 */ /* 0x000fe20000400000 */
[----:B-1----:R-:W-:Y:S01]  /*0330*/  FMUL R17, R14, R17 ;  /* 0x000000110e117220 */ /* 0x002fe20000400000 */
[----:B------:R-:W-:-:S03]  /*0340*/  FADD R5, R5, -R7 ;  /* 0x8000000705057221 */ /* 0x000fc60000000000 */
[----:B------:R-:W-:Y:S01]  /*0350*/  FMUL R17, R4, R17 ;  /* 0x0000001104117220 */ /* 0x000fe20000400000 */
[----:B--2---:R-:W-:-:S03]  /*0360*/  FMUL R16, R15, R16 ;  /* 0x000000100f107220 */ /* 0x004fc60000400000 */
[----:B-----5:R-:W-:Y:S01]  /*0370*/  FFMA R17, R8, R17, R10 ;  /* 0x0000001108117223 */ /* 0x020fe2000000000a */
[----:B------:R-:W-:-:S04]  /*0380*/  FMUL R16, R5, R16 ;  /* 0x0000001005107220 */ /* 0x000fc80000400000 */
[----:B------:R-:W-:Y:S01]  /*0390*/  FFMA R16, R9, R16, R11 ;  /* 0x0000001009107223 */ /* 0x000fe2000000000b */
[----:B---3--:R-:W-:Y:S01]  /*03a0*/  FSETP.GEU.AND P0, PT, R17, -R12, PT ;  /* 0x8000000c1100720b */ /* 0x008fe20003f0e000 */
[----:B------:R-:W-:Y:S02]  /*03b0*/  FADD R12, R12, R17 ;  /* 0x000000110c0c7221 */ /* 0x000fe40000000000 */
[----:B------:R-:W-:Y:S01]  /*03c0*/  FADD R4, R13, R16 ;  /* 0x000000100d047221 */ /* 0x000fe20000000000 */
[----:B------:R-:W-:Y:S01]  /*03d0*/  FSETP.GEU.AND P1, PT, R16, -R13, PT ;  /* 0x8000000d1000720b */ /* 0x000fe20003f2e000 */
[----:B0-----:R-:W-:Y:S01]  /*03e0*/  IMAD.WIDE R2, R0, 0x4, R2 ;  /* 0x0000000400027825 */ /* 0x001fe200078e0202 */
[----:B------:R-:W-:Y:S02]  /*03f0*/  FSEL R12, R12, RZ, P0 ;  /* 0x000000ff0c0c7208 */ /* 0x000fe40000000000 */
[----:B------:R-:W-:-:S05]  /*0400*/  FSEL R13, R4, RZ, P1 ;  /* 0x000000ff040d7208 */ /* 0x000fca0000800000 */
[----:B------:R-:W-:Y:S01]  /*0410*/  STG.E.64 desc[UR4][R2.64], R12 ;  /* 0x0000000c02007986 */ /* 0x000fe2000c101b04 */
[----:B------:R-:W-:Y:S05]  /*0420*/  EXIT ;  /* 0x000000000000794d */ /* 0x000fea0003800000 */
.L_x_0:
[----:B------:R-:W-:-:S00]  /*0430*/  BRA `(.L_x_0) ;  /* 0xfffffffc00fc7947 */ /* 0x000fc0000383ffff */
[----:B------:R-:W-:-:S00]  /*0440*/  NOP ;  /* 0x0000000000007918 */ /* 0x000fc00000000000 */
        /* <DEDUP_REMOVED lines=11> */
.L_x_1:


//--------------------- .nv.global.init           --------------------------
	.section	.nv.global.init,"aw",@progbits
.nv.global.init:
	.type		_$_str,@object
	.size		_$_str,(_$_str_$_2 - _$_str)
_$_str:
        /*0000*/ 	.byte	0x5f, 0x5f, 0x43, 0x55, 0x44, 0x41, 0x5f, 0x46, 0x54, 0x5a, 0x00
	.type		_$_str_$_2,@object
	.size		_$_str_$_2,(.L_1 - _$_str_$_2)
_$_str_$_2:
        /*000b*/ 	.byte	0x5f, 0x5f, 0x43, 0x55, 0x44, 0x41, 0x5f, 0x50, 0x52, 0x45, 0x43, 0x5f, 0x53, 0x51, 0x52, 0x54
        /*001b*/ 	.byte	0x00
.L_1:


//--------------------- .nv.constant0.triton_poi_fused__native_batch_norm_legit_no_training_add_relu_13 --------------------------
	.section	.nv.constant0.triton_poi_fused__native_batch_norm_legit_no_training_add_relu_13,"a",@progbits
	.sectionflags	@""
	.align	4
.nv.constant0.triton_poi_fused__native_batch_norm_legit_no_training_add_relu_13:
	.zero		588
